//
// Generated by NVIDIA NVVM Compiler
//
// Compiler Build ID: CL-36424714
// Cuda compilation tools, release 13.0, V13.0.88
// Based on NVVM 20.0.0
//

.version 9.0
.target sm_100
.address_size 64

	// .globl	_Z10sum_kernelPdS_S_i

.visible .entry _Z10sum_kernelPdS_S_i(
	.param .u64 .ptr .align 1 _Z10sum_kernelPdS_S_i_param_0,
	.param .u64 .ptr .align 1 _Z10sum_kernelPdS_S_i_param_1,
	.param .u64 .ptr .align 1 _Z10sum_kernelPdS_S_i_param_2,
	.param .u32 _Z10sum_kernelPdS_S_i_param_3
)
{
	.reg .pred 	%p<2>;
	.reg .b32 	%r<6>;
	.reg .b64 	%rd<11>;
	.reg .b64 	%fd<4>;

	ld.param.u64 	%rd1, [_Z10sum_kernelPdS_S_i_param_0];
	ld.param.u64 	%rd2, [_Z10sum_kernelPdS_S_i_param_1];
	ld.param.u64 	%rd3, [_Z10sum_kernelPdS_S_i_param_2];
	ld.param.u32 	%r2, [_Z10sum_kernelPdS_S_i_param_3];
	mov.u32 	%r3, %ctaid.x;
	mov.u32 	%r4, %ntid.x;
	mov.u32 	%r5, %tid.x;
	mad.lo.s32 	%r1, %r3, %r4, %r5;
	setp.ge.s32 	%p1, %r1, %r2;
	@%p1 bra 	$L__BB0_2;
	cvta.to.global.u64 	%rd4, %rd1;
	cvta.to.global.u64 	%rd5, %rd2;
	cvta.to.global.u64 	%rd6, %rd3;
	mul.wide.s32 	%rd7, %r1, 8;
	add.s64 	%rd8, %rd4, %rd7;
	ld.global.f64 	%fd1, [%rd8];
	add.s64 	%rd9, %rd5, %rd7;
	ld.global.f64 	%fd2, [%rd9];
	add.f64 	%fd3, %fd1, %fd2;
	add.s64 	%rd10, %rd6, %rd7;
	st.global.f64 	[%rd10], %fd3;
$L__BB0_2:
	ret;

}


// ===== COMPILED SASS (sm_100) =====

	.target	sm_100

	.elftype	@"ET_EXEC"


//--------------------- .note.nv.tkinfo           --------------------------
	.section	.note.nv.tkinfo,"",@"SHT_NOTE"
	.sectionflags	@"SHF_NOTE_NV_TKINFO"
	.tkinfo
        /*0018*/ 	.word	0x00000002
        /*0030*/ 	.string	""
        /*0030*/ 	.string	"ptxas"
        /*0030*/ 	.string	"Cuda compilation tools, release 13.0, V13.0.88"
        /*0030*/ 	.string	"Build cuda_13.0.r13.0/compiler.36424714_0"
        /*0030*/ 	.string	"-arch sm_100 -m 64 "



//--------------------- .note.nv.cuinfo           --------------------------
	.section	.note.nv.cuinfo,"",@"SHT_NOTE"
	.sectionflags	@"SHF_NOTE_NV_CUINFO"
        /*0018*/ 	.short	0x0002
        /*001a*/ 	.short	0x0064
        /*001c*/ 	.short	0x0082
	.zero		2


//--------------------- .nv.info                  --------------------------
	.section	.nv.info,"",@"SHT_CUDA_INFO"
	.align	4


	//----- nvinfo : EIATTR_REGCOUNT
	.align		4
        /*0000*/ 	.byte	0x04, 0x2f
        /*0002*/ 	.short	(.L_1 - .L_0)
	.align		4
.L_0:
        /*0004*/ 	.word	index@(_Z10sum_kernelPdS_S_i)
        /*0008*/ 	.word	0x0000000e


	//----- nvinfo : EIATTR_FRAME_SIZE
	.align		4
.L_1:
        /*000c*/ 	.byte	0x04, 0x11
        /*000e*/ 	.short	(.L_3 - .L_2)
	.align		4
.L_2:
        /*0010*/ 	.word	index@(_Z10sum_kernelPdS_S_i)
        /*0014*/ 	.word	0x00000000


	//----- nvinfo : EIATTR_MIN_STACK_SIZE
	.align		4
.L_3:
        /*0018*/ 	.byte	0x04, 0x12
        /*001a*/ 	.short	(.L_5 - .L_4)
	.align		4
.L_4:
        /*001c*/ 	.word	index@(_Z10sum_kernelPdS_S_i)
        /*0020*/ 	.word	0x00000000
.L_5:


//--------------------- .nv.compat                --------------------------
	.section	.nv.compat,"",@"SHT_CUDA_COMPAT_INFO"
	.align	4
        /*0000*/ 	.byte	0x02, 0x09, 0x00, 0x00, 0x02, 0x02, 0x01, 0x00, 0x02, 0x05, 0x05, 0x00, 0x03, 0x07, 0x01, 0x01
        /*0010*/ 	.byte	0x02, 0x03, 0x00, 0x00, 0x02, 0x06, 0x01, 0x00, 0x04, 0x0b, 0x08, 0x00, 0x01, 0x00, 0x00, 0x00
        /*0020*/ 	.byte	0x00, 0x00, 0x00, 0x00


//--------------------- .nv.info._Z10sum_kernelPdS_S_i --------------------------
	.section	.nv.info._Z10sum_kernelPdS_S_i,"",@"SHT_CUDA_INFO"
	.sectionflags	@""
	.align	4


	//----- nvinfo : EIATTR_CUDA_API_VERSION
	.align		4
        /*0000*/ 	.byte	0x04, 0x37
        /*0002*/ 	.short	(.L_7 - .L_6)
.L_6:
        /*0004*/ 	.word	0x00000082


	//----- nvinfo : EIATTR_KPARAM_INFO
	.align		4
.L_7:
        /*0008*/ 	.byte	0x04, 0x17
        /*000a*/ 	.short	(.L_9 - .L_8)
.L_8:
        /*000c*/ 	.word	0x00000000
        /*0010*/ 	.short	0x0003
        /*0012*/ 	.short	0x0018
        /*0014*/ 	.byte	0x00, 0xf0, 0x11, 0x00


	//----- nvinfo : EIATTR_KPARAM_INFO
	.align		4
.L_9:
        /*0018*/ 	.byte	0x04, 0x17
        /*001a*/ 	.short	(.L_11 - .L_10)
.L_10:
        /*001c*/ 	.word	0x00000000
        /*0020*/ 	.short	0x0002
        /*0022*/ 	.short	0x0010
        /*0024*/ 	.byte	0x00, 0xf5, 0x21, 0x00


	//----- nvinfo : EIATTR_KPARAM_INFO
	.align		4
.L_11:
        /*0028*/ 	.byte	0x04, 0x17
        /*002a*/ 	.short	(.L_13 - .L_12)
.L_12:
        /*002c*/ 	.word	0x00000000
        /*0030*/ 	.short	0x0001
        /*0032*/ 	.short	0x0008
        /*0034*/ 	.byte	0x00, 0xf5, 0x21, 0x00


	//----- nvinfo : EIATTR_KPARAM_INFO
	.align		4
.L_13:
        /*0038*/ 	.byte	0x04, 0x17
        /*003a*/ 	.short	(.L_15 - .L_14)
.L_14:
        /*003c*/ 	.word	0x00000000
        /*0040*/ 	.short	0x0000
        /*0042*/ 	.short	0x0000
        /*0044*/ 	.byte	0x00, 0xf5, 0x21, 0x00


	//----- nvinfo : EIATTR_SPARSE_MMA_MASK
	.align		4
.L_15:
        /*0048*/ 	.byte	0x03, 0x50
        /*004a*/ 	.short	0x0000


	//----- nvinfo : EIATTR_MAXREG_COUNT
	.align		4
        /*004c*/ 	.byte	0x03, 0x1b
        /*004e*/ 	.short	0x00ff


	//----- nvinfo : EIATTR_MERCURY_ISA_VERSION
	.align		4
        /*0050*/ 	.byte	0x03, 0x5f
        /*0052*/ 	.short	0x0101


	//----- nvinfo : EIATTR_VRC_CTA_INIT_COUNT
	.align		4
        /*0054*/ 	.byte	0x02, 0x4a
	.zero		1
	.zero		1


	//----- nvinfo : EIATTR_EXIT_INSTR_OFFSETS
	.align		4
        /*0058*/ 	.byte	0x04, 0x1c
        /*005a*/ 	.short	(.L_17 - .L_16)


	//   ....[0]....
.L_16:
        /*005c*/ 	.word	0x00000070


	//   ....[1]....
        /*0060*/ 	.word	0x00000130


	//----- nvinfo : EIATTR_CBANK_PARAM_SIZE
	.align		4
.L_17:
        /*0064*/ 	.byte	0x03, 0x19
        /*0066*/ 	.short	0x001c


	//----- nvinfo : EIATTR_PARAM_CBANK
	.align		4
        /*0068*/ 	.byte	0x04, 0x0a
        /*006a*/ 	.short	(.L_19 - .L_18)
	.align		4
.L_18:
        /*006c*/ 	.word	index@(.nv.constant0._Z10sum_kernelPdS_S_i)
        /*0070*/ 	.short	0x0380
        /*0072*/ 	.short	0x001c


	//----- nvinfo : EIATTR_SW_WAR
	.align		4
.L_19:
        /*0074*/ 	.byte	0x04, 0x36
        /*0076*/ 	.short	(.L_21 - .L_20)
.L_20:
        /*0078*/ 	.word	0x00000008
.L_21:


//--------------------- .nv.callgraph             --------------------------
	.section	.nv.callgraph,"",@"SHT_CUDA_CALLGRAPH"
	.align	4
	.sectionentsize	8
	.align		4
        /*0000*/ 	.word	0x00000000
	.align		4
        /*0004*/ 	.word	0xffffffff
	.align		4
        /*0008*/ 	.word	0x00000000
	.align		4
        /*000c*/ 	.word	0xfffffffe
	.align		4
        /*0010*/ 	.word	0x00000000
	.align		4
        /*0014*/ 	.word	0xfffffffd
	.align		4
        /*0018*/ 	.word	0x00000000
	.align		4
        /*001c*/ 	.word	0xfffffffc


//--------------------- .text._Z10sum_kernelPdS_S_i --------------------------
	.section	.text._Z10sum_kernelPdS_S_i,"ax",@progbits
	.align	128
        .global         _Z10sum_kernelPdS_S_i
        .type           _Z10sum_kernelPdS_S_i,@function
        .size           _Z10sum_kernelPdS_S_i,(.L_x_1 - _Z10sum_kernelPdS_S_i)
        .other          _Z10sum_kernelPdS_S_i,@"STO_CUDA_ENTRY STV_DEFAULT"
_Z10sum_kernelPdS_S_i:
.text._Z10sum_kernelPdS_S_i:
[----:B------:R-:W-:Y:S01]  /*0000*/  LDC R1, c[0x0][0x37c] ;  /* 0x0000df00ff017b82 */ /* 0x000fe20000000800 */
[----:B------:R-:W0:Y:S07]  /*0010*/  S2R R0, SR_TID.X ;  /* 0x0000000000007919 */ /* 0x000e2e0000002100 */
[----:B------:R-:W0:Y:S01]  /*0020*/  S2UR UR4, SR_CTAID.X ;  /* 0x00000000000479c3 */ /* 0x000e220000002500 */
[----:B------:R-:W1:Y:S07]  /*0030*/  LDCU UR5, c[0x0][0x398] ;  /* 0x00007300ff0577ac */ /* 0x000e6e0008000800 */
[----:B------:R-:W0:Y:S02]  /*0040*/  LDC R11, c[0x0][0x360] ;  /* 0x0000d800ff0b7b82 */ /* 0x000e240000000800 */
[----:B0-----:R-:W-:-:S05]  /*0050*/  IMAD R11, R11, UR4, R0 ;  /* 0x000000040b0b7c24 */ /* 0x001fca000f8e0200 */
[----:B-1----:R-:W-:-:S13]  /*0060*/  ISETP.GE.AND P0, PT, R11, UR5, PT ;  /* 0x000000050b007c0c */ /* 0x002fda000bf06270 */
[----:B------:R-:W-:Y:S05]  /*0070*/  @P0 EXIT ;  /* 0x000000000000094d */ /* 0x000fea0003800000 */
[----:B------:R-:W0:Y:S01]  /*0080*/  LDC.64 R2, c[0x0][0x380] ;  /* 0x0000e000ff027b82 */ /* 0x000e220000000a00 */
[----:B------:R-:W1:Y:S07]  /*0090*/  LDCU.64 UR4, c[0x0][0x358] ;  /* 0x00006b00ff0477ac */ /* 0x000e6e0008000a00 */
[----:B------:R-:W2:Y:S08]  /*00a0*/  LDC.64 R4, c[0x0][0x388] ;  /* 0x0000e200ff047b82 */ /* 0x000eb00000000a00 */
[----:B------:R-:W3:Y:S01]  /*00b0*/  LDC.64 R8, c[0x0][0x390] ;  /* 0x0000e400ff087b82 */ /* 0x000ee20000000a00 */
[----:B0-----:R-:W-:-:S06]  /*00c0*/  IMAD.WIDE R2, R11, 0x8, R2 ;  /* 0x000000080b027825 */ /* 0x001fcc00078e0202 */
[----:B-1----:R-:W4:Y:S01]  /*00d0*/  LDG.E.64 R2, desc[UR4][R2.64] ;  /* 0x0000000402027981 */ /* 0x002f22000c1e1b00 */
[----:B--2---:R-:W-:-:S06]  /*00e0*/  IMAD.WIDE R4, R11, 0x8, R4 ;  /* 0x000000080b047825 */ /* 0x004fcc00078e0204 */
[----:B------:R-:W4:Y:S01]  /*00f0*/  LDG.E.64 R4, desc[UR4][R4.64] ;  /* 0x0000000404047981 */ /* 0x000f22000c1e1b00 */
[----:B---3--:R-:W-:Y:S01]  /*0100*/  IMAD.WIDE R8, R11, 0x8, R8 ;  /* 0x000000080b087825 */ /* 0x008fe200078e0208 */
[----:B----4-:R-:W-:-:S07]  /*0110*/  DADD R6, R2, R4 ;  /* 0x0000000002067229 */ /* 0x010fce0000000004 */
[----:B------:R-:W-:Y:S01]  /*0120*/  STG.E.64 desc[UR4][R8.64], R6 ;  /* 0x0000000608007986 */ /* 0x000fe2000c101b04 */
[----:B------:R-:W-:Y:S05]  /*0130*/  EXIT ;  /* 0x000000000000794d */ /* 0x000fea0003800000 */
.L_x_0:
[----:B------:R-:W-:-:S00]  /*0140*/  BRA `(.L_x_0) ;  /* 0xfffffffc00fc7947 */ /* 0x000fc0000383ffff */
[----:B------:R-:W-:-:S00]  /*0150*/  NOP ;  /* 0x0000000000007918 */ /* 0x000fc00000000000 */
        /* <DEDUP_REMOVED lines=10> */
.L_x_1:


//--------------------- .nv.shared.reserved.0     --------------------------
	.section	.nv.shared.reserved.0,"aw",@nobits
	.weak		__nv_reservedSMEM_offset_0_alias
	.size		__nv_reservedSMEM_offset_0_alias, 0, 64
	.other		__nv_reservedSMEM_offset_0_alias,@"STO_CUDA_RESERVED_SHARED STV_DEFAULT"
__nv_reservedSMEM_offset_0_alias:
	.zero		0
	.zero		64


//--------------------- .nv.constant0._Z10sum_kernelPdS_S_i --------------------------
	.section	.nv.constant0._Z10sum_kernelPdS_S_i,"a",@progbits
	.sectionflags	@""
	.align	4
.nv.constant0._Z10sum_kernelPdS_S_i:
	.zero		924


//--------------------- SYMBOLS --------------------------

	.type		.nv.reservedSmem.offset0,@object
	.size		.nv.reservedSmem.offset0,0x4
